//
// Generated by NVIDIA NVVM Compiler
//
// Compiler Build ID: CL-36424714
// Cuda compilation tools, release 13.0, V13.0.88
// Based on NVVM 20.0.0
//

.version 9.0
.target sm_100
.address_size 64

	// .globl	pow_float

.visible .entry pow_float(
	.param .u32 pow_float_param_0,
	.param .u32 pow_float_param_1,
	.param .u64 .ptr .align 1 pow_float_param_2,
	.param .u32 pow_float_param_3,
	.param .f32 pow_float_param_4,
	.param .u64 .ptr .align 1 pow_float_param_5
)
{
	.reg .pred 	%p<26>;
	.reg .b32 	%r<28>;
	.reg .b32 	%f<76>;
	.reg .b64 	%rd<9>;

	ld.param.u32 	%r6, [pow_float_param_0];
	ld.param.u32 	%r7, [pow_float_param_1];
	ld.param.u64 	%rd3, [pow_float_param_2];
	ld.param.u32 	%r8, [pow_float_param_3];
	ld.param.f32 	%f11, [pow_float_param_4];
	ld.param.u64 	%rd4, [pow_float_param_5];
	mov.u32 	%r9, %ctaid.x;
	mov.u32 	%r1, %ntid.x;
	mov.u32 	%r10, %tid.x;
	mad.lo.s32 	%r27, %r9, %r1, %r10;
	setp.ge.s32 	%p1, %r27, %r6;
	@%p1 bra 	$L__BB0_14;
	mul.f32 	%f12, %f11, 0f3F000000;
	cvt.rzi.f32.f32 	%f13, %f12;
	add.f32 	%f14, %f13, %f13;
	sub.f32 	%f15, %f11, %f14;
	abs.f32 	%f1, %f15;
	abs.f32 	%f2, %f11;
	cvt.rmi.f32.f32 	%f3, %f11;
	mov.u32 	%r11, %nctaid.x;
	mul.lo.s32 	%r3, %r1, %r11;
	cvta.to.global.u64 	%rd1, %rd3;
	cvta.to.global.u64 	%rd2, %rd4;
$L__BB0_2:
	setp.lt.s32 	%p2, %r27, %r7;
	@%p2 bra 	$L__BB0_13;
	rem.s32 	%r12, %r27, %r8;
	setp.ne.s32 	%p3, %r12, 0;
	mov.f32 	%f75, 0f3F800000;
	@%p3 bra 	$L__BB0_13;
	setp.eq.f32 	%p4, %f11, 0f00000000;
	mul.wide.s32 	%rd5, %r27, 4;
	add.s64 	%rd6, %rd1, %rd5;
	ld.global.f32 	%f4, [%rd6];
	abs.f32 	%f5, %f4;
	setp.lt.f32 	%p5, %f5, 0f00800000;
	mul.f32 	%f17, %f5, 0f4B800000;
	selp.f32 	%f18, %f17, %f5, %p5;
	selp.f32 	%f19, 0fC1C00000, 0f00000000, %p5;
	mov.b32 	%r13, %f18;
	add.s32 	%r14, %r13, -1060439283;
	and.b32  	%r15, %r14, -8388608;
	sub.s32 	%r16, %r13, %r15;
	mov.b32 	%f20, %r16;
	cvt.rn.f32.s32 	%f21, %r15;
	fma.rn.f32 	%f22, %f21, 0f34000000, %f19;
	add.f32 	%f23, %f20, 0fBF800000;
	add.f32 	%f24, %f20, 0f3F800000;
	rcp.approx.ftz.f32 	%f25, %f24;
	add.f32 	%f26, %f23, %f23;
	mul.f32 	%f27, %f26, %f25;
	mul.f32 	%f28, %f27, %f27;
	sub.f32 	%f29, %f23, %f27;
	add.f32 	%f30, %f29, %f29;
	neg.f32 	%f31, %f27;
	fma.rn.f32 	%f32, %f31, %f23, %f30;
	mul.rn.f32 	%f33, %f25, %f32;
	fma.rn.f32 	%f34, %f28, 0f3A2C32E4, 0f3B52E7DB;
	fma.rn.f32 	%f35, %f34, %f28, 0f3C93BB73;
	fma.rn.f32 	%f36, %f35, %f28, 0f3DF6384F;
	mul.rn.f32 	%f37, %f36, %f28;
	fma.rn.f32 	%f38, %f27, 0f3FB8AA3B, %f22;
	sub.f32 	%f39, %f22, %f38;
	fma.rn.f32 	%f40, %f27, 0f3FB8AA3B, %f39;
	fma.rn.f32 	%f41, %f33, 0f3FB8AA3B, %f40;
	fma.rn.f32 	%f42, %f27, 0f32A55E34, %f41;
	mul.f32 	%f43, %f37, 0f40400000;
	fma.rn.f32 	%f44, %f43, %f33, %f42;
	fma.rn.f32 	%f45, %f37, %f27, %f44;
	add.rn.f32 	%f46, %f38, %f45;
	neg.f32 	%f47, %f38;
	add.rn.f32 	%f48, %f46, %f47;
	neg.f32 	%f49, %f48;
	add.rn.f32 	%f50, %f45, %f49;
	mul.rn.f32 	%f51, %f46, %f11;
	neg.f32 	%f52, %f51;
	fma.rn.f32 	%f53, %f46, %f11, %f52;
	fma.rn.f32 	%f54, %f50, %f11, %f53;
	cvt.rni.f32.f32 	%f55, %f51;
	sub.f32 	%f56, %f51, %f55;
	add.f32 	%f57, %f56, %f54;
	fma.rn.f32 	%f58, %f57, 0f391FCB8E, 0f3AAF85ED;
	fma.rn.f32 	%f59, %f58, %f57, 0f3C1D9856;
	fma.rn.f32 	%f60, %f59, %f57, 0f3D6357BB;
	fma.rn.f32 	%f61, %f60, %f57, 0f3E75FDEC;
	fma.rn.f32 	%f62, %f61, %f57, 0f3F317218;
	fma.rn.f32 	%f63, %f62, %f57, 0f3F800000;
	cvt.rzi.s32.f32 	%r17, %f55;
	setp.gt.f32 	%p6, %f55, 0f00000000;
	selp.b32 	%r18, 0, -2097152000, %p6;
	add.s32 	%r19, %r18, 2130706432;
	mov.b32 	%f64, %r19;
	mul.f32 	%f65, %f63, %f64;
	shl.b32 	%r20, %r17, 23;
	sub.s32 	%r21, %r20, %r18;
	mov.b32 	%f66, %r21;
	mul.f32 	%f67, %f65, %f66;
	abs.f32 	%f68, %f51;
	setp.gt.f32 	%p7, %f68, 0f43180000;
	setp.lt.f32 	%p8, %f51, 0f00000000;
	selp.f32 	%f69, 0f00000000, 0f7F800000, %p8;
	selp.f32 	%f6, %f69, %f67, %p7;
	setp.eq.f32 	%p9, %f4, 0f3F800000;
	or.pred  	%p10, %p4, %p9;
	@%p10 bra 	$L__BB0_12;
	setp.num.f32 	%p11, %f2, %f2;
	setp.num.f32 	%p12, %f5, %f5;
	and.pred  	%p13, %p12, %p11;
	@%p13 bra 	$L__BB0_7;
	add.rn.f32 	%f75, %f4, %f11;
	bra.uni 	$L__BB0_12;
$L__BB0_7:
	setp.neu.f32 	%p14, %f4, 0f00000000;
	setp.neu.f32 	%p15, %f5, 0f7F800000;
	and.pred  	%p16, %p14, %p15;
	@%p16 bra 	$L__BB0_9;
	setp.lt.f32 	%p23, %f11, 0f00000000;
	setp.neu.f32 	%p24, %f1, 0f3F800000;
	add.f32 	%f73, %f4, %f4;
	mov.b32 	%r22, %f73;
	xor.b32  	%r23, %r22, 2139095040;
	selp.b32 	%r24, %r23, %r22, %p23;
	and.b32  	%r25, %r24, 2147483647;
	selp.b32 	%r26, %r25, %r24, %p24;
	mov.b32 	%f75, %r26;
	bra.uni 	$L__BB0_12;
$L__BB0_9:
	setp.eq.f32 	%p17, %f2, 0f7F800000;
	setp.eq.f32 	%p18, %f4, 0fBF800000;
	and.pred  	%p19, %p18, %p17;
	@%p19 bra 	$L__BB0_12;
	setp.geu.f32 	%p20, %f4, 0f00000000;
	mov.f32 	%f75, %f6;
	@%p20 bra 	$L__BB0_12;
	setp.neu.f32 	%p21, %f11, %f3;
	setp.neu.f32 	%p22, %f1, 0f3F800000;
	neg.f32 	%f71, %f6;
	selp.f32 	%f72, %f6, %f71, %p22;
	selp.f32 	%f75, 0f7FFFFFFF, %f72, %p21;
$L__BB0_12:
	add.s64 	%rd8, %rd2, %rd5;
	st.global.f32 	[%rd8], %f75;
$L__BB0_13:
	add.s32 	%r27, %r27, %r3;
	setp.lt.s32 	%p25, %r27, %r6;
	@%p25 bra 	$L__BB0_2;
$L__BB0_14:
	ret;

}


// ===== COMPILED SASS (sm_100) =====

	.target	sm_100

	.elftype	@"ET_EXEC"


//--------------------- .note.nv.tkinfo           --------------------------
	.section	.note.nv.tkinfo,"",@"SHT_NOTE"
	.sectionflags	@"SHF_NOTE_NV_TKINFO"
	.tkinfo
        /*0018*/ 	.word	0x00000002
        /*0030*/ 	.string	""
        /*0030*/ 	.string	"ptxas"
        /*0030*/ 	.string	"Cuda compilation tools, release 13.0, V13.0.88"
        /*0030*/ 	.string	"Build cuda_13.0.r13.0/compiler.36424714_0"
        /*0030*/ 	.string	"-arch sm_100 -m 64 "



//--------------------- .note.nv.cuinfo           --------------------------
	.section	.note.nv.cuinfo,"",@"SHT_NOTE"
	.sectionflags	@"SHF_NOTE_NV_CUINFO"
        /*0018*/ 	.short	0x0002
        /*001a*/ 	.short	0x0064
        /*001c*/ 	.short	0x0082
	.zero		2


//--------------------- .nv.info                  --------------------------
	.section	.nv.info,"",@"SHT_CUDA_INFO"
	.align	4


	//----- nvinfo : EIATTR_REGCOUNT
	.align		4
        /*0000*/ 	.byte	0x04, 0x2f
        /*0002*/ 	.short	(.L_1 - .L_0)
	.align		4
.L_0:
        /*0004*/ 	.word	index@(pow_float)
        /*0008*/ 	.word	0x00000016


	//----- nvinfo : EIATTR_FRAME_SIZE
	.align		4
.L_1:
        /*000c*/ 	.byte	0x04, 0x11
        /*000e*/ 	.short	(.L_3 - .L_2)
	.align		4
.L_2:
        /*0010*/ 	.word	index@(pow_float)
        /*0014*/ 	.word	0x00000000


	//----- nvinfo : EIATTR_MIN_STACK_SIZE
	.align		4
.L_3:
        /*0018*/ 	.byte	0x04, 0x12
        /*001a*/ 	.short	(.L_5 - .L_4)
	.align		4
.L_4:
        /*001c*/ 	.word	index@(pow_float)
        /*0020*/ 	.word	0x00000000
.L_5:


//--------------------- .nv.compat                --------------------------
	.section	.nv.compat,"",@"SHT_CUDA_COMPAT_INFO"
	.align	4
        /*0000*/ 	.byte	0x02, 0x09, 0x00, 0x00, 0x02, 0x02, 0x01, 0x00, 0x02, 0x05, 0x05, 0x00, 0x03, 0x07, 0x01, 0x01
        /*0010*/ 	.byte	0x02, 0x03, 0x00, 0x00, 0x02, 0x06, 0x01, 0x00, 0x04, 0x0b, 0x08, 0x00, 0x01, 0x00, 0x00, 0x00
        /*0020*/ 	.byte	0x00, 0x00, 0x00, 0x00


//--------------------- .nv.info.pow_float        --------------------------
	.section	.nv.info.pow_float,"",@"SHT_CUDA_INFO"
	.sectionflags	@""
	.align	4


	//----- nvinfo : EIATTR_CUDA_API_VERSION
	.align		4
        /*0000*/ 	.byte	0x04, 0x37
        /*0002*/ 	.short	(.L_7 - .L_6)
.L_6:
        /*0004*/ 	.word	0x00000082


	//----- nvinfo : EIATTR_KPARAM_INFO
	.align		4
.L_7:
        /*0008*/ 	.byte	0x04, 0x17
        /*000a*/ 	.short	(.L_9 - .L_8)
.L_8:
        /*000c*/ 	.word	0x00000000
        /*0010*/ 	.short	0x0005
        /*0012*/ 	.short	0x0018
        /*0014*/ 	.byte	0x00, 0xf5, 0x21, 0x00


	//----- nvinfo : EIATTR_KPARAM_INFO
	.align		4
.L_9:
        /*0018*/ 	.byte	0x04, 0x17
        /*001a*/ 	.short	(.L_11 - .L_10)
.L_10:
        /*001c*/ 	.word	0x00000000
        /*0020*/ 	.short	0x0004
        /*0022*/ 	.short	0x0014
        /*0024*/ 	.byte	0x00, 0xf0, 0x11, 0x00


	//----- nvinfo : EIATTR_KPARAM_INFO
	.align		4
.L_11:
        /*0028*/ 	.byte	0x04, 0x17
        /*002a*/ 	.short	(.L_13 - .L_12)
.L_12:
        /*002c*/ 	.word	0x00000000
        /*0030*/ 	.short	0x0003
        /*0032*/ 	.short	0x0010
        /*0034*/ 	.byte	0x00, 0xf0, 0x11, 0x00


	//----- nvinfo : EIATTR_KPARAM_INFO
	.align		4
.L_13:
        /*0038*/ 	.byte	0x04, 0x17
        /*003a*/ 	.short	(.L_15 - .L_14)
.L_14:
        /*003c*/ 	.word	0x00000000
        /*0040*/ 	.short	0x0002
        /*0042*/ 	.short	0x0008
        /*0044*/ 	.byte	0x00, 0xf5, 0x21, 0x00


	//----- nvinfo : EIATTR_KPARAM_INFO
	.align		4
.L_15:
        /*0048*/ 	.byte	0x04, 0x17
        /*004a*/ 	.short	(.L_17 - .L_16)
.L_16:
        /*004c*/ 	.word	0x00000000
        /*0050*/ 	.short	0x0001
        /*0052*/ 	.short	0x0004
        /*0054*/ 	.byte	0x00, 0xf0, 0x11, 0x00


	//----- nvinfo : EIATTR_KPARAM_INFO
	.align		4
.L_17:
        /*0058*/ 	.byte	0x04, 0x17
        /*005a*/ 	.short	(.L_19 - .L_18)
.L_18:
        /*005c*/ 	.word	0x00000000
        /*0060*/ 	.short	0x0000
        /*0062*/ 	.short	0x0000
        /*0064*/ 	.byte	0x00, 0xf0, 0x11, 0x00


	//----- nvinfo : EIATTR_SPARSE_MMA_MASK
	.align		4
.L_19:
        /*0068*/ 	.byte	0x03, 0x50
        /*006a*/ 	.short	0x0000


	//----- nvinfo : EIATTR_MAXREG_COUNT
	.align		4
        /*006c*/ 	.byte	0x03, 0x1b
        /*006e*/ 	.short	0x00ff


	//----- nvinfo : EIATTR_MERCURY_ISA_VERSION
	.align		4
        /*0070*/ 	.byte	0x03, 0x5f
        /*0072*/ 	.short	0x0101


	//----- nvinfo : EIATTR_VRC_CTA_INIT_COUNT
	.align		4
        /*0074*/ 	.byte	0x02, 0x4a
	.zero		1
	.zero		1


	//----- nvinfo : EIATTR_EXIT_INSTR_OFFSETS
	.align		4
        /*0078*/ 	.byte	0x04, 0x1c
        /*007a*/ 	.short	(.L_21 - .L_20)


	//   ....[0]....
.L_20:
        /*007c*/ 	.word	0x00000070


	//   ....[1]....
        /*0080*/ 	.word	0x00000900


	//----- nvinfo : EIATTR_CRS_STACK_SIZE
	.align		4
.L_21:
        /*0084*/ 	.byte	0x04, 0x1e
        /*0086*/ 	.short	(.L_23 - .L_22)
.L_22:
        /*0088*/ 	.word	0x00000000


	//----- nvinfo : EIATTR_CBANK_PARAM_SIZE
	.align		4
.L_23:
        /*008c*/ 	.byte	0x03, 0x19
        /*008e*/ 	.short	0x0020


	//----- nvinfo : EIATTR_PARAM_CBANK
	.align		4
        /*0090*/ 	.byte	0x04, 0x0a
        /*0092*/ 	.short	(.L_25 - .L_24)
	.align		4
.L_24:
        /*0094*/ 	.word	index@(.nv.constant0.pow_float)
        /*0098*/ 	.short	0x0380
        /*009a*/ 	.short	0x0020


	//----- nvinfo : EIATTR_SW_WAR
	.align		4
.L_25:
        /*009c*/ 	.byte	0x04, 0x36
        /*009e*/ 	.short	(.L_27 - .L_26)
.L_26:
        /*00a0*/ 	.word	0x00000008
.L_27:


//--------------------- .nv.callgraph             --------------------------
	.section	.nv.callgraph,"",@"SHT_CUDA_CALLGRAPH"
	.align	4
	.sectionentsize	8
	.align		4
        /*0000*/ 	.word	0x00000000
	.align		4
        /*0004*/ 	.word	0xffffffff
	.align		4
        /*0008*/ 	.word	0x00000000
	.align		4
        /*000c*/ 	.word	0xfffffffe
	.align		4
        /*0010*/ 	.word	0x00000000
	.align		4
        /*0014*/ 	.word	0xfffffffd
	.align		4
        /*0018*/ 	.word	0x00000000
	.align		4
        /*001c*/ 	.word	0xfffffffc


//--------------------- .text.pow_float           --------------------------
	.section	.text.pow_float,"ax",@progbits
	.align	128
        .global         pow_float
        .type           pow_float,@function
        .size           pow_float,(.L_x_6 - pow_float)
        .other          pow_float,@"STO_CUDA_ENTRY STV_DEFAULT"
pow_float:
.text.pow_float:
[----:B------:R-:W-:Y:S01]  /*0000*/  LDC R1, c[0x0][0x37c] ;  /* 0x0000df00ff017b82 */ /* 0x000fe20000000800 */
[----:B------:R-:W0:Y:S07]  /*0010*/  S2R R9, SR_TID.X ;  /* 0x0000000000097919 */ /* 0x000e2e0000002100 */
[----:B------:R-:W0:Y:S01]  /*0020*/  S2UR UR4, SR_CTAID.X ;  /* 0x00000000000479c3 */ /* 0x000e220000002500 */
[----:B------:R-:W1:Y:S07]  /*0030*/  LDCU UR5, c[0x0][0x380] ;  /* 0x00007000ff0577ac */ /* 0x000e6e0008000800 */
[----:B------:R-:W0:Y:S02]  /*0040*/  LDC R10, c[0x0][0x360] ;  /* 0x0000d800ff0a7b82 */ /* 0x000e240000000800 */
[----:B0-----:R-:W-:-:S05]  /*0050*/  IMAD R9, R10, UR4, R9 ;  /* 0x000000040a097c24 */ /* 0x001fca000f8e0209 */
[----:B-1----:R-:W-:-:S13]  /*0060*/  ISETP.GE.AND P0, PT, R9, UR5, PT ;  /* 0x0000000509007c0c */ /* 0x002fda000bf06270 */
[----:B------:R-:W-:Y:S05]  /*0070*/  @P0 EXIT ;  /* 0x000000000000094d */ /* 0x000fea0003800000 */
[----:B------:R-:W0:Y:S01]  /*0080*/  LDC R12, c[0x0][0x394] ;  /* 0x0000e500ff0c7b82 */ /* 0x000e220000000800 */
[----:B------:R-:W1:Y:S01]  /*0090*/  LDCU UR4, c[0x0][0x370] ;  /* 0x00006e00ff0477ac */ /* 0x000e620008000800 */
[----:B------:R-:W2:Y:S06]  /*00a0*/  LDCU.64 UR6, c[0x0][0x358] ;  /* 0x00006b00ff0677ac */ /* 0x000eac0008000a00 */
[----:B------:R-:W3:Y:S01]  /*00b0*/  LDC R6, c[0x0][0x394] ;  /* 0x0000e500ff067b82 */ /* 0x000ee20000000800 */
[----:B------:R-:W4:Y:S01]  /*00c0*/  LDCU UR8, c[0x0][0x380] ;  /* 0x00007000ff0877ac */ /* 0x000f220008000800 */
[----:B------:R-:W0:Y:S06]  /*00d0*/  LDCU UR5, c[0x0][0x384] ;  /* 0x00007080ff0577ac */ /* 0x000e2c0008000800 */
[----:B------:R-:W1:Y:S01]  /*00e0*/  LDC R0, c[0x0][0x390] ;  /* 0x0000e400ff007b82 */ /* 0x000e620000000800 */
[----:B0-----:R-:W-:Y:S01]  /*00f0*/  FMUL R8, R12, 0.5 ;  /* 0x3f0000000c087820 */ /* 0x001fe20000400000 */
[----:B------:R-:W0:Y:S06]  /*0100*/  FRND.FLOOR R7, R12 ;  /* 0x0000000c00077307 */ /* 0x000e2c0000205000 */
[----:B------:R-:W2:Y:S02]  /*0110*/  LDC.64 R2, c[0x0][0x388] ;  /* 0x0000e200ff027b82 */ /* 0x000ea40000000a00 */
[----:B------:R-:W5:Y:S06]  /*0120*/  FRND.TRUNC R8, R8 ;  /* 0x0000000800087307 */ /* 0x000f6c000020d000 */
[----:B------:R-:W2:Y:S01]  /*0130*/  LDC.64 R4, c[0x0][0x398] ;  /* 0x0000e600ff047b82 */ /* 0x000ea20000000a00 */
[----:B0-----:R-:W-:Y:S01]  /*0140*/  FSETP.NEU.AND P1, PT, R7, R12, PT ;  /* 0x0000000c0700720b */ /* 0x001fe20003f2d000 */
[----:B-----5:R-:W-:Y:S01]  /*0150*/  FADD R7, R8, R8 ;  /* 0x0000000808077221 */ /* 0x020fe20000000000 */
[----:B-1----:R-:W-:-:S03]  /*0160*/  IMAD R8, R10, UR4, RZ ;  /* 0x000000040a087c24 */ /* 0x002fc6000f8e02ff */
[----:B---34-:R-:W-:-:S08]  /*0170*/  FADD R7, -R7, R12 ;  /* 0x0000000c07077221 */ /* 0x018fd00000000100 */
.L_x_4:
[----:B------:R-:W-:Y:S01]  /*0180*/  ISETP.GE.AND P0, PT, R9, UR5, PT ;  /* 0x0000000509007c0c */ /* 0x000fe2000bf06270 */
[----:B------:R-:W-:-:S12]  /*0190*/  BSSY.RECONVERGENT B0, `(.L_x_0) ;  /* 0x0000073000007945 */ /* 0x000fd80003800200 */
[----:B0-----:R-:W-:Y:S05]  /*01a0*/  @!P0 BRA `(.L_x_1) ;  /* 0x0000000400c48947 */ /* 0x001fea0003800000 */
[----:B------:R-:W-:Y:S02]  /*01b0*/  IABS R14, R0 ;  /* 0x00000000000e7213 */ /* 0x000fe40000000000 */
[----:B------:R-:W-:Y:S02]  /*01c0*/  IABS R15, R9 ;  /* 0x00000009000f7213 */ /* 0x000fe40000000000 */
[----:B------:R-:W0:Y:S01]  /*01d0*/  I2F.RP R12, R14 ;  /* 0x0000000e000c7306 */ /* 0x000e220000209400 */
[----:B------:R-:W-:-:S07]  /*01e0*/  ISETP.GE.AND P3, PT, R9, RZ, PT ;  /* 0x000000ff0900720c */ /* 0x000fce0003f66270 */
[----:B0-----:R-:W0:Y:S02]  /*01f0*/  MUFU.RCP R12, R12 ;  /* 0x0000000c000c7308 */ /* 0x001e240000001000 */
[----:B0-----:R-:W-:-:S06]  /*0200*/  IADD3 R10, PT, PT, R12, 0xffffffe, RZ ;  /* 0x0ffffffe0c0a7810 */ /* 0x001fcc0007ffe0ff */
[----:B------:R0:W1:Y:S02]  /*0210*/  F2I.FTZ.U32.TRUNC.NTZ R11, R10 ;  /* 0x0000000a000b7305 */ /* 0x000064000021f000 */
[----:B0-----:R-:W-:Y:S01]  /*0220*/  HFMA2 R10, -RZ, RZ, 0, 0 ;  /* 0x00000000ff0a7431 */ /* 0x001fe200000001ff */
[----:B-1----:R-:W-:-:S05]  /*0230*/  IADD3 R13, PT, PT, RZ, -R11, RZ ;  /* 0x8000000bff0d7210 */ /* 0x002fca0007ffe0ff */
[----:B------:R-:W-:-:S04]  /*0240*/  IMAD R13, R13, R14, RZ ;  /* 0x0000000e0d0d7224 */ /* 0x000fc800078e02ff */
[----:B------:R-:W-:Y:S01]  /*0250*/  IMAD.HI.U32 R11, R11, R13, R10 ;  /* 0x0000000d0b0b7227 */ /* 0x000fe200078e000a */
[----:B------:R-:W-:-:S05]  /*0260*/  MOV R13, R15 ;  /* 0x0000000f000d7202 */ /* 0x000fca0000000f00 */
[----:B------:R-:W-:-:S05]  /*0270*/  IMAD.HI.U32 R11, R11, R13, RZ ;  /* 0x0000000d0b0b7227 */ /* 0x000fca00078e00ff */
[----:B------:R-:W-:-:S05]  /*0280*/  IADD3 R11, PT, PT, -R11, RZ, RZ ;  /* 0x000000ff0b0b7210 */ /* 0x000fca0007ffe1ff */
[----:B------:R-:W-:-:S05]  /*0290*/  IMAD R11, R14, R11, R13 ;  /* 0x0000000b0e0b7224 */ /* 0x000fca00078e020d */
[----:B------:R-:W-:-:S13]  /*02a0*/  ISETP.GT.U32.AND P0, PT, R14, R11, PT ;  /* 0x0000000b0e00720c */ /* 0x000fda0003f04070 */
[----:B------:R-:W-:Y:S02]  /*02b0*/  @!P0 IADD3 R11, PT, PT, R11, -R14, RZ ;  /* 0x8000000e0b0b8210 */ /* 0x000fe40007ffe0ff */
[----:B------:R-:W-:Y:S02]  /*02c0*/  ISETP.NE.AND P0, PT, R0, RZ, PT ;  /* 0x000000ff0000720c */ /* 0x000fe40003f05270 */
[----:B------:R-:W-:-:S13]  /*02d0*/  ISETP.GT.U32.AND P2, PT, R14, R11, PT ;  /* 0x0000000b0e00720c */ /* 0x000fda0003f44070 */
[----:B------:R-:W-:-:S04]  /*02e0*/  @!P2 IADD3 R11, PT, PT, R11, -R14, RZ ;  /* 0x8000000e0b0ba210 */ /* 0x000fc80007ffe0ff */
[----:B------:R-:W-:Y:S02]  /*02f0*/  @!P3 IADD3 R11, PT, PT, -R11, RZ, RZ ;  /* 0x000000ff0b0bb210 */ /* 0x000fe40007ffe1ff */
[----:B------:R-:W-:-:S04]  /*0300*/  @!P0 LOP3.LUT R11, RZ, R0, RZ, 0x33, !PT ;  /* 0x00000000ff0b8212 */ /* 0x000fc800078e33ff */
[----:B------:R-:W-:-:S13]  /*0310*/  ISETP.NE.AND P0, PT, R11, RZ, PT ;  /* 0x000000ff0b00720c */ /* 0x000fda0003f05270 */
[----:B------:R-:W-:Y:S05]  /*0320*/  @P0 BRA `(.L_x_1) ;  /* 0x0000000400640947 */ /* 0x000fea0003800000 */
[----:B--2---:R-:W-:-:S06]  /*0330*/  IMAD.WIDE R10, R9, 0x4, R2 ;  /* 0x00000004090a7825 */ /* 0x004fcc00078e0202 */
[----:B------:R-:W2:Y:S01]  /*0340*/  LDG.E R11, desc[UR6][R10.64] ;  /* 0x000000060a0b7981 */ /* 0x000ea2000c1e1900 */
[----:B------:R-:W-:Y:S01]  /*0350*/  MOV R19, 0x3a2c32e4 ;  /* 0x3a2c32e400137802 */ /* 0x000fe20000000f00 */
[----:B------:R-:W-:Y:S01]  /*0360*/  BSSY.RECONVERGENT B1, `(.L_x_2) ;  /* 0x0000053000017945 */ /* 0x000fe20003800200 */
[C---:B--2---:R-:W-:Y:S01]  /*0370*/  FMUL R12, |R11|.reuse, 16777216 ;  /* 0x4b8000000b0c7820 */ /* 0x044fe20000400200 */
[----:B------:R-:W-:-:S04]  /*0380*/  FSETP.GEU.AND P0, PT, |R11|, 1.175494350822287508e-38, PT ;  /* 0x008000000b00780b */ /* 0x000fc80003f0e200 */
[----:B------:R-:W-:-:S05]  /*0390*/  FSEL R12, R12, |R11|, !P0 ;  /* 0x4000000b0c0c7208 */ /* 0x000fca0004000000 */
[----:B------:R-:W-:-:S05]  /*03a0*/  VIADD R13, R12, 0xc0cafb0d ;  /* 0xc0cafb0d0c0d7836 */ /* 0x000fca0000000000 */
[----:B------:R-:W-:-:S04]  /*03b0*/  LOP3.LUT R13, R13, 0xff800000, RZ, 0xc0, !PT ;  /* 0xff8000000d0d7812 */ /* 0x000fc800078ec0ff */
[-C--:B------:R-:W-:Y:S02]  /*03c0*/  IADD3 R12, PT, PT, R12, -R13.reuse, RZ ;  /* 0x8000000d0c0c7210 */ /* 0x080fe40007ffe0ff */
[----:B------:R-:W-:-:S03]  /*03d0*/  I2FP.F32.S32 R13, R13 ;  /* 0x0000000d000d7245 */ /* 0x000fc60000201400 */
[C---:B------:R-:W-:Y:S01]  /*03e0*/  FADD R14, R12.reuse, 1 ;  /* 0x3f8000000c0e7421 */ /* 0x040fe20000000000 */
[----:B------:R-:W-:Y:S01]  /*03f0*/  FADD R15, R12, -1 ;  /* 0xbf8000000c0f7421 */ /* 0x000fe20000000000 */
[----:B------:R-:W-:-:S03]  /*0400*/  FSEL R12, RZ, -24, P0 ;  /* 0xc1c00000ff0c7808 */ /* 0x000fc60000000000 */
[----:B------:R-:W-:Y:S01]  /*0410*/  FADD R17, R15, R15 ;  /* 0x0000000f0f117221 */ /* 0x000fe20000000000 */
[----:B------:R-:W0:Y:S01]  /*0420*/  MUFU.RCP R14, R14 ;  /* 0x0000000e000e7308 */ /* 0x000e220000001000 */
[----:B------:R-:W-:Y:S02]  /*0430*/  FFMA R13, R13, 1.1920928955078125e-07, R12 ;  /* 0x340000000d0d7823 */ /* 0x000fe4000000000c */
[----:B0-----:R-:W-:-:S04]  /*0440*/  FMUL R10, R14, R17 ;  /* 0x000000110e0a7220 */ /* 0x001fc80000400000 */
[----:B------:R-:W-:Y:S01]  /*0450*/  FADD R17, R15, -R10 ;  /* 0x8000000a0f117221 */ /* 0x000fe20000000000 */
[CC--:B------:R-:W-:Y:S01]  /*0460*/  FMUL R16, R10.reuse, R10.reuse ;  /* 0x0000000a0a107220 */ /* 0x0c0fe20000400000 */
[----:B------:R-:W-:Y:S02]  /*0470*/  FFMA R12, R10, 1.4426950216293334961, R13 ;  /* 0x3fb8aa3b0a0c7823 */ /* 0x000fe4000000000d */
[----:B------:R-:W-:Y:S01]  /*0480*/  FADD R18, R17, R17 ;  /* 0x0000001111127221 */ /* 0x000fe20000000000 */
[C---:B------:R-:W-:Y:S01]  /*0490*/  FFMA R17, R16.reuse, R19, 0.0032181653659790754318 ;  /* 0x3b52e7db10117423 */ /* 0x040fe20000000013 */
[----:B------:R-:W-:Y:S02]  /*04a0*/  FADD R13, R13, -R12 ;  /* 0x8000000c0d0d7221 */ /* 0x000fe40000000000 */
[----:B------:R-:W-:Y:S01]  /*04b0*/  FFMA R15, R15, -R10, R18 ;  /* 0x8000000a0f0f7223 */ /* 0x000fe20000000012 */
[----:B------:R-:W-:Y:S01]  /*04c0*/  FFMA R17, R16, R17, 0.018033718690276145935 ;  /* 0x3c93bb7310117423 */ /* 0x000fe20000000011 */
[----:B------:R-:W-:-:S02]  /*04d0*/  FFMA R18, R10, 1.4426950216293334961, R13 ;  /* 0x3fb8aa3b0a127823 */ /* 0x000fc4000000000d */
[----:B------:R-:W-:Y:S01]  /*04e0*/  FMUL R15, R14, R15 ;  /* 0x0000000f0e0f7220 */ /* 0x000fe20000400000 */
[----:B------:R-:W-:-:S03]  /*04f0*/  FFMA R17, R16, R17, 0.12022458761930465698 ;  /* 0x3df6384f10117423 */ /* 0x000fc60000000011 */
[----:B------:R-:W-:Y:S01]  /*0500*/  FFMA R13, R15, 1.4426950216293334961, R18 ;  /* 0x3fb8aa3b0f0d7823 */ /* 0x000fe20000000012 */
[----:B------:R-:W-:-:S03]  /*0510*/  FMUL R17, R16, R17 ;  /* 0x0000001110117220 */ /* 0x000fc60000400000 */
[----:B------:R-:W-:Y:S01]  /*0520*/  FFMA R14, R10, 1.9251366722983220825e-08, R13 ;  /* 0x32a55e340a0e7823 */ /* 0x000fe2000000000d */
[----:B------:R-:W-:-:S04]  /*0530*/  FMUL R13, R17, 3 ;  /* 0x40400000110d7820 */ /* 0x000fc80000400000 */
[----:B------:R-:W-:-:S04]  /*0540*/  FFMA R14, R15, R13, R14 ;  /* 0x0000000d0f0e7223 */ /* 0x000fc8000000000e */
[----:B------:R-:W-:-:S04]  /*0550*/  FFMA R17, R10, R17, R14 ;  /* 0x000000110a117223 */ /* 0x000fc8000000000e */
[----:B------:R-:W-:-:S04]  /*0560*/  FADD R10, R12, R17 ;  /* 0x000000110c0a7221 */ /* 0x000fc80000000000 */
[----:B------:R-:W-:Y:S01]  /*0570*/  FMUL R13, R10, R6 ;  /* 0x000000060a0d7220 */ /* 0x000fe20000400000 */
[----:B------:R-:W-:-:S03]  /*0580*/  FADD R12, -R12, R10 ;  /* 0x0000000a0c0c7221 */ /* 0x000fc60000000100 */
[----:B------:R-:W0:Y:S01]  /*0590*/  FRND R14, R13 ;  /* 0x0000000d000e7307 */ /* 0x000e220000201000 */
[----:B------:R-:W-:Y:S01]  /*05a0*/  FADD R17, R17, -R12 ;  /* 0x8000000c11117221 */ /* 0x000fe20000000000 */
[-C--:B------:R-:W-:Y:S01]  /*05b0*/  FFMA R10, R10, R6.reuse, -R13 ;  /* 0x000000060a0a7223 */ /* 0x080fe2000000080d */
[C---:B------:R-:W-:Y:S02]  /*05c0*/  FSETP.GT.AND P2, PT, |R13|.reuse, 152, PT ;  /* 0x431800000d00780b */ /* 0x040fe40003f44200 */
[----:B------:R-:W-:Y:S01]  /*05d0*/  FSETP.GEU.AND P3, PT, R13, RZ, PT ;  /* 0x000000ff0d00720b */ /* 0x000fe20003f6e000 */
[----:B------:R-:W-:Y:S01]  /*05e0*/  FFMA R10, R17, R6, R10 ;  /* 0x00000006110a7223 */ /* 0x000fe2000000000a */
[----:B------:R-:W-:Y:S01]  /*05f0*/  MOV R17, 0x391fcb8e ;  /* 0x391fcb8e00117802 */ /* 0x000fe20000000f00 */
[----:B------:R1:W2:Y:S01]  /*0600*/  F2I.NTZ R12, R13 ;  /* 0x0000000d000c7305 */ /* 0x0002a20000203100 */
[----:B0-----:R-:W-:Y:S01]  /*0610*/  FADD R15, R13, -R14 ;  /* 0x8000000e0d0f7221 */ /* 0x001fe20000000000 */
[----:B------:R-:W-:-:S02]  /*0620*/  FSETP.GT.AND P0, PT, R14, RZ, PT ;  /* 0x000000ff0e00720b */ /* 0x000fc40003f04000 */
[----:B-1----:R-:W-:Y:S01]  /*0630*/  MOV R13, 0x3f800000 ;  /* 0x3f800000000d7802 */ /* 0x002fe20000000f00 */
[----:B------:R-:W-:-:S04]  /*0640*/  FADD R10, R10, R15 ;  /* 0x0000000f0a0a7221 */ /* 0x000fc80000000000 */
[C---:B------:R-:W-:Y:S01]  /*0650*/  FFMA R15, R10.reuse, R17, 0.0013391353422775864601 ;  /* 0x3aaf85ed0a0f7423 */ /* 0x040fe20000000011 */
[----:B------:R-:W-:Y:S02]  /*0660*/  SEL R17, RZ, 0x83000000, P0 ;  /* 0x83000000ff117807 */ /* 0x000fe40000000000 */
[----:B------:R-:W-:Y:S01]  /*0670*/  FSETP.NEU.AND P0, PT, R11, 1, PT ;  /* 0x3f8000000b00780b */ /* 0x000fe20003f0d000 */
[----:B------:R-:W-:Y:S01]  /*0680*/  FFMA R15, R10, R15, 0.0096188392490148544312 ;  /* 0x3c1d98560a0f7423 */ /* 0x000fe2000000000f */
[----:B------:R-:W-:Y:S01]  /*0690*/  IADD3 R14, PT, PT, R17, 0x7f000000, RZ ;  /* 0x7f000000110e7810 */ /* 0x000fe20007ffe0ff */
[----:B--2---:R-:W-:Y:S01]  /*06a0*/  IMAD R17, R12, 0x800000, -R17 ;  /* 0x008000000c117824 */ /* 0x004fe200078e0a11 */
[----:B------:R-:W-:Y:S01]  /*06b0*/  FSETP.EQ.OR P0, PT, R6, RZ, !P0 ;  /* 0x000000ff0600720b */ /* 0x000fe20004702400 */
[----:B------:R-:W-:-:S04]  /*06c0*/  FFMA R15, R10, R15, 0.055503588169813156128 ;  /* 0x3d6357bb0a0f7423 */ /* 0x000fc8000000000f */
[----:B------:R-:W-:-:S04]  /*06d0*/  FFMA R15, R10, R15, 0.24022644758224487305 ;  /* 0x3e75fdec0a0f7423 */ /* 0x000fc8000000000f */
[----:B------:R-:W-:-:S04]  /*06e0*/  FFMA R15, R10, R15, 0.69314718246459960938 ;  /* 0x3f3172180a0f7423 */ /* 0x000fc8000000000f */
[----:B------:R-:W-:-:S04]  /*06f0*/  FFMA R15, R10, R15, 1 ;  /* 0x3f8000000a0f7423 */ /* 0x000fc8000000000f */
[----:B------:R-:W-:-:S04]  /*0700*/  FMUL R14, R15, R14 ;  /* 0x0000000e0f0e7220 */ /* 0x000fc80000400000 */
[----:B------:R-:W-:Y:S01]  /*0710*/  FMUL R14, R14, R17 ;  /* 0x000000110e0e7220 */ /* 0x000fe20000400000 */
[----:B------:R-:W-:Y:S01]  /*0720*/  @P2 FSEL R14, RZ, +INF , !P3 ;  /* 0x7f800000ff0e2808 */ /* 0x000fe20005800000 */
[----:B------:R-:W-:Y:S06]  /*0730*/  @P0 BRA `(.L_x_3) ;  /* 0x0000000000540947 */ /* 0x000fec0003800000 */
[----:B------:R-:W-:-:S04]  /*0740*/  FSETP.NAN.AND P0, PT, |R6|, |R6|, PT ;  /* 0x400000060600720b */ /* 0x000fc80003f08200 */
[----:B------:R-:W-:-:S13]  /*0750*/  FSETP.NUM.AND P0, PT, |R11|, |R11|, !P0 ;  /* 0x4000000b0b00720b */ /* 0x000fda0004707200 */
[----:B------:R-:W-:Y:S01]  /*0760*/  @!P0 FADD R13, R11, R6 ;  /* 0x000000060b0d8221 */ /* 0x000fe20000000000 */
[----:B------:R-:W-:Y:S06]  /*0770*/  @!P0 BRA `(.L_x_3) ;  /* 0x0000000000448947 */ /* 0x000fec0003800000 */
[----:B------:R-:W-:-:S04]  /*0780*/  FSETP.NEU.AND P0, PT, |R11|, +INF , PT ;  /* 0x7f8000000b00780b */ /* 0x000fc80003f0d200 */
[----:B------:R-:W-:-:S04]  /*0790*/  FSETP.NEU.AND P0, PT, R11, RZ, P0 ;  /* 0x000000ff0b00720b */ /* 0x000fc8000070d000 */
[----:B------:R-:W-:Y:S02]  /*07a0*/  FSETP.GEU.OR P2, PT, R6, RZ, P0 ;  /* 0x000000ff0600720b */ /* 0x000fe4000074e400 */
[----:B------:R-:W-:-:S07]  /*07b0*/  FSETP.NEU.AND P3, PT, |R7|, 1, !P0 ;  /* 0x3f8000000700780b */ /* 0x000fce000476d200 */
[----:B------:R-:W-:-:S05]  /*07c0*/  @!P0 FADD R10, R11, R11 ;  /* 0x0000000b0b0a8221 */ /* 0x000fca0000000000 */
[----:B------:R-:W-:-:S04]  /*07d0*/  @!P2 LOP3.LUT R10, R10, 0x7f800000, RZ, 0x3c, !PT ;  /* 0x7f8000000a0aa812 */ /* 0x000fc800078e3cff */
[----:B------:R-:W-:-:S04]  /*07e0*/  @P3 LOP3.LUT R10, R10, 0x7fffffff, RZ, 0xc0, !PT ;  /* 0x7fffffff0a0a3812 */ /* 0x000fc800078ec0ff */
[----:B------:R-:W-:Y:S01]  /*07f0*/  @!P0 MOV R13, R10 ;  /* 0x0000000a000d8202 */ /* 0x000fe20000000f00 */
[----:B------:R-:W-:Y:S06]  /*0800*/  @!P0 BRA `(.L_x_3) ;  /* 0x0000000000208947 */ /* 0x000fec0003800000 */
[----:B------:R-:W-:Y:S02]  /*0810*/  FSETP.NEU.AND P0, PT, |R6|, +INF , PT ;  /* 0x7f8000000600780b */ /* 0x000fe40003f0d200 */
[----:B------:R-:W-:-:S13]  /*0820*/  FSETP.EQ.AND P2, PT, R11, -1, PT ;  /* 0xbf8000000b00780b */ /* 0x000fda0003f42000 */
[----:B------:R-:W-:Y:S05]  /*0830*/  @!P0 BRA P2, `(.L_x_3) ;  /* 0x0000000000148947 */ /* 0x000fea0001000000 */
[----:B------:R-:W-:Y:S02]  /*0840*/  FSETP.GEU.AND P0, PT, R11, RZ, PT ;  /* 0x000000ff0b00720b */ /* 0x000fe40003f0e000 */
[----:B------:R-:W-:-:S11]  /*0850*/  MOV R13, R14 ;  /* 0x0000000e000d7202 */ /* 0x000fd60000000f00 */
[----:B------:R-:W-:-:S04]  /*0860*/  @!P0 FSETP.NEU.AND P2, PT, |R7|, 1, PT ;  /* 0x3f8000000700880b */ /* 0x000fc80003f4d200 */
[----:B------:R-:W-:-:S04]  /*0870*/  @!P0 FSEL R10, R14, -R14, P2 ;  /* 0x8000000e0e0a8208 */ /* 0x000fc80001000000 */
[----:B------:R-:W-:-:S07]  /*0880*/  @!P0 FSEL R13, R10, +QNAN , !P1 ;  /* 0x7fffffff0a0d8808 */ /* 0x000fce0004800000 */
.L_x_3:
[----:B------:R-:W-:Y:S05]  /*0890*/  BSYNC.RECONVERGENT B1 ;  /* 0x0000000000017941 */ /* 0x000fea0003800200 */
.L_x_2:
[----:B------:R-:W-:-:S05]  /*08a0*/  IMAD.WIDE R10, R9, 0x4, R4 ;  /* 0x00000004090a7825 */ /* 0x000fca00078e0204 */
[----:B------:R0:W-:Y:S02]  /*08b0*/  STG.E desc[UR6][R10.64], R13 ;  /* 0x0000000d0a007986 */ /* 0x0001e4000c101906 */
.L_x_1:
[----:B--2---:R-:W-:Y:S05]  /*08c0*/  BSYNC.RECONVERGENT B0 ;  /* 0x0000000000007941 */ /* 0x004fea0003800200 */
.L_x_0:
[----:B------:R-:W-:-:S04]  /*08d0*/  IADD3 R9, PT, PT, R8, R9, RZ ;  /* 0x0000000908097210 */ /* 0x000fc80007ffe0ff */
[----:B------:R-:W-:-:S13]  /*08e0*/  ISETP.GE.AND P0, PT, R9, UR8, PT ;  /* 0x0000000809007c0c */ /* 0x000fda000bf06270 */
[----:B------:R-:W-:Y:S05]  /*08f0*/  @!P0 BRA `(.L_x_4) ;  /* 0xfffffff800208947 */ /* 0x000fea000383ffff */
[----:B------:R-:W-:Y:S05]  /*0900*/  EXIT ;  /* 0x000000000000794d */ /* 0x000fea0003800000 */
.L_x_5:
[----:B------:R-:W-:-:S00]  /*0910*/  BRA `(.L_x_5) ;  /* 0xfffffffc00fc7947 */ /* 0x000fc0000383ffff */
[----:B------:R-:W-:-:S00]  /*0920*/  NOP ;  /* 0x0000000000007918 */ /* 0x000fc00000000000 */
        /* <DEDUP_REMOVED lines=13> */
.L_x_6:


//--------------------- .nv.shared.reserved.0     --------------------------
	.section	.nv.shared.reserved.0,"aw",@nobits
	.weak		__nv_reservedSMEM_offset_0_alias
	.size		__nv_reservedSMEM_offset_0_alias, 0, 64
	.other		__nv_reservedSMEM_offset_0_alias,@"STO_CUDA_RESERVED_SHARED STV_DEFAULT"
__nv_reservedSMEM_offset_0_alias:
	.zero		0
	.zero		64


//--------------------- .nv.constant0.pow_float   --------------------------
	.section	.nv.constant0.pow_float,"a",@progbits
	.sectionflags	@""
	.align	4
.nv.constant0.pow_float:
	.zero		928


//--------------------- SYMBOLS --------------------------

	.type		.nv.reservedSmem.offset0,@object
	.size		.nv.reservedSmem.offset0,0x4
